//
// Generated by NVIDIA NVVM Compiler
//
// Compiler Build ID: CL-36424714
// Cuda compilation tools, release 13.0, V13.0.88
// Based on NVVM 20.0.0
//

.version 9.0
.target sm_100
.address_size 64

	// .globl	_Z17computeSizeKernelv
.extern .func  (.param .b32 func_retval0) vprintf
(
	.param .b64 vprintf_param_0,
	.param .b64 vprintf_param_1
)
;
.global .align 8 .u64 devSize;
.global .align 1 .b8 $str[36] = {68, 101, 118, 105, 99, 101, 32, 115, 105, 122, 101, 32, 111, 102, 32, 77, 121, 83, 116, 114, 117, 99, 116, 58, 32, 37, 122, 117, 32, 98, 121, 116, 101, 115, 10};

.visible .entry _Z17computeSizeKernelv()
{
	.local .align 8 .b8 	__local_depot0[8];
	.reg .b64 	%SP;
	.reg .b64 	%SPL;
	.reg .b32 	%r<3>;
	.reg .b64 	%rd<6>;

	mov.u64 	%SPL, __local_depot0;
	cvta.local.u64 	%SP, %SPL;
	add.u64 	%rd1, %SP, 0;
	add.u64 	%rd2, %SPL, 0;
	mov.b64 	%rd3, 24;
	st.global.u64 	[devSize], %rd3;
	st.local.u64 	[%rd2], %rd3;
	mov.u64 	%rd4, $str;
	cvta.global.u64 	%rd5, %rd4;
	{ // callseq 0, 0
	.param .b64 param0;
	st.param.b64 	[param0], %rd5;
	.param .b64 param1;
	st.param.b64 	[param1], %rd1;
	.param .b32 retval0;
	call.uni (retval0), 
	vprintf, 
	(
	param0, 
	param1
	);
	ld.param.b32 	%r1, [retval0];
	} // callseq 0
	ret;

}


// ===== COMPILED SASS (sm_100) =====

	.target	sm_100

	.elftype	@"ET_EXEC"


//--------------------- .note.nv.tkinfo           --------------------------
	.section	.note.nv.tkinfo,"",@"SHT_NOTE"
	.sectionflags	@"SHF_NOTE_NV_TKINFO"
	.tkinfo
        /*0018*/ 	.word	0x00000002
        /*0030*/ 	.string	""
        /*0030*/ 	.string	"ptxas"
        /*0030*/ 	.string	"Cuda compilation tools, release 13.0, V13.0.88"
        /*0030*/ 	.string	"Build cuda_13.0.r13.0/compiler.36424714_0"
        /*0030*/ 	.string	"-arch sm_100 -m 64 "



//--------------------- .note.nv.cuinfo           --------------------------
	.section	.note.nv.cuinfo,"",@"SHT_NOTE"
	.sectionflags	@"SHF_NOTE_NV_CUINFO"
        /*0018*/ 	.short	0x0002
        /*001a*/ 	.short	0x0064
        /*001c*/ 	.short	0x0082
	.zero		2


//--------------------- .nv.info                  --------------------------
	.section	.nv.info,"",@"SHT_CUDA_INFO"
	.align	4


	//----- nvinfo : EIATTR_REGCOUNT
	.align		4
        /*0000*/ 	.byte	0x04, 0x2f
        /*0002*/ 	.short	(.L_3 - .L_2)
	.align		4
.L_2:
        /*0004*/ 	.word	index@(_Z17computeSizeKernelv)
        /*0008*/ 	.word	0x00000018


	//----- nvinfo : EIATTR_FRAME_SIZE
	.align		4
.L_3:
        /*000c*/ 	.byte	0x04, 0x11
        /*000e*/ 	.short	(.L_5 - .L_4)
	.align		4
.L_4:
        /*0010*/ 	.word	index@(_Z17computeSizeKernelv)
        /*0014*/ 	.word	0x00000008


	//----- nvinfo : EIATTR_MIN_STACK_SIZE
	.align		4
.L_5:
        /*0018*/ 	.byte	0x04, 0x12
        /*001a*/ 	.short	(.L_7 - .L_6)
	.align		4
.L_6:
        /*001c*/ 	.word	index@(_Z17computeSizeKernelv)
        /*0020*/ 	.word	0x00000008
.L_7:


//--------------------- .nv.compat                --------------------------
	.section	.nv.compat,"",@"SHT_CUDA_COMPAT_INFO"
	.align	4
        /*0000*/ 	.byte	0x02, 0x09, 0x00, 0x00, 0x02, 0x02, 0x01, 0x00, 0x02, 0x05, 0x05, 0x00, 0x03, 0x07, 0x01, 0x01
        /*0010*/ 	.byte	0x02, 0x03, 0x00, 0x00, 0x02, 0x06, 0x01, 0x00, 0x04, 0x0b, 0x08, 0x00, 0x09, 0x00, 0x00, 0x00
        /*0020*/ 	.byte	0x00, 0x00, 0x00, 0x00


//--------------------- .nv.info._Z17computeSizeKernelv --------------------------
	.section	.nv.info._Z17computeSizeKernelv,"",@"SHT_CUDA_INFO"
	.sectionflags	@""
	.align	4


	//----- nvinfo : EIATTR_CUDA_API_VERSION
	.align		4
        /*0000*/ 	.byte	0x04, 0x37
        /*0002*/ 	.short	(.L_9 - .L_8)
.L_8:
        /*0004*/ 	.word	0x00000082


	//----- nvinfo : EIATTR_SPARSE_MMA_MASK
	.align		4
.L_9:
        /*0008*/ 	.byte	0x03, 0x50
        /*000a*/ 	.short	0x0000


	//----- nvinfo : EIATTR_MAXREG_COUNT
	.align		4
        /*000c*/ 	.byte	0x03, 0x1b
        /*000e*/ 	.short	0x00ff


	//----- nvinfo : EIATTR_EXTERNS
	.align		4
        /*0010*/ 	.byte	0x04, 0x0f
        /*0012*/ 	.short	(.L_11 - .L_10)


	//   ....[0]....
	.align		4
.L_10:
        /*0014*/ 	.word	index@(vprintf)


	//----- nvinfo : EIATTR_MERCURY_ISA_VERSION
	.align		4
.L_11:
        /*0018*/ 	.byte	0x03, 0x5f
        /*001a*/ 	.short	0x0101


	//----- nvinfo : EIATTR_VRC_CTA_INIT_COUNT
	.align		4
        /*001c*/ 	.byte	0x02, 0x4a
	.zero		1
	.zero		1


	//----- nvinfo : EIATTR_SYSCALL_OFFSETS
	.align		4
        /*0020*/ 	.byte	0x04, 0x46
        /*0022*/ 	.short	(.L_13 - .L_12)


	//   ....[0]....
.L_12:
        /*0024*/ 	.word	0x00000120


	//----- nvinfo : EIATTR_EXIT_INSTR_OFFSETS
	.align		4
.L_13:
        /*0028*/ 	.byte	0x04, 0x1c
        /*002a*/ 	.short	(.L_15 - .L_14)


	//   ....[0]....
.L_14:
        /*002c*/ 	.word	0x00000130


	//----- nvinfo : EIATTR_SW_WAR
	.align		4
.L_15:
        /*0030*/ 	.byte	0x04, 0x36
        /*0032*/ 	.short	(.L_17 - .L_16)
.L_16:
        /*0034*/ 	.word	0x00000008
.L_17:


//--------------------- .nv.callgraph             --------------------------
	.section	.nv.callgraph,"",@"SHT_CUDA_CALLGRAPH"
	.align	4
	.sectionentsize	8
	.align		4
        /*0000*/ 	.word	0x00000000
	.align		4
        /*0004*/ 	.word	0xffffffff
	.align		4
        /*0008*/ 	.word	index@(_Z17computeSizeKernelv)
	.align		4
        /*000c*/ 	.word	index@(vprintf)
	.align		4
        /*0010*/ 	.word	0x00000000
	.align		4
        /*0014*/ 	.word	0xfffffffe
	.align		4
        /*0018*/ 	.word	0x00000000
	.align		4
        /*001c*/ 	.word	0xfffffffd
	.align		4
        /*0020*/ 	.word	0x00000000
	.align		4
        /*0024*/ 	.word	0xfffffffc


//--------------------- .nv.constant4             --------------------------
	.section	.nv.constant4,"a",@progbits
	.align	8
	.align		8
.nv.constant4:
        /*0000*/ 	.dword	vprintf
	.align		8
        /*0008*/ 	.dword	devSize
	.align		8
        /*0010*/ 	.dword	$str


//--------------------- .text._Z17computeSizeKernelv --------------------------
	.section	.text._Z17computeSizeKernelv,"ax",@progbits
	.align	128
        .global         _Z17computeSizeKernelv
        .type           _Z17computeSizeKernelv,@function
        .size           _Z17computeSizeKernelv,(.L_x_2 - _Z17computeSizeKernelv)
        .other          _Z17computeSizeKernelv,@"STO_CUDA_ENTRY STV_DEFAULT"
_Z17computeSizeKernelv:
.text._Z17computeSizeKernelv:
[----:B------:R-:W0:Y:S08]  /*0000*/  LDC R1, c[0x0][0x37c] ;  /* 0x0000df00ff017b82 */ /* 0x000e300000000800 */
[----:B------:R-:W1:Y:S01]  /*0010*/  LDC.64 R2, c[0x4][0x8] ;  /* 0x01000200ff027b82 */ /* 0x000e620000000a00 */
[----:B------:R-:W1:Y:S01]  /*0020*/  LDCU.64 UR4, c[0x0][0x358] ;  /* 0x00006b00ff0477ac */ /* 0x000e620008000a00 */
[----:B------:R-:W-:-:S02]  /*0030*/  HFMA2 R11, -RZ, RZ, 0, 0 ;  /* 0x00000000ff0b7431 */ /* 0x000fc400000001ff */
[----:B0-----:R-:W-:Y:S01]  /*0040*/  VIADD R1, R1, 0xfffffff8 ;  /* 0xfffffff801017836 */ /* 0x001fe20000000000 */
[----:B------:R-:W-:Y:S01]  /*0050*/  MOV R0, 0x0 ;  /* 0x0000000000007802 */ /* 0x000fe20000000f00 */
[----:B------:R-:W-:Y:S01]  /*0060*/  IMAD.MOV.U32 R10, RZ, RZ, 0x18 ;  /* 0x00000018ff0a7424 */ /* 0x000fe200078e00ff */
[----:B------:R-:W0:Y:S02]  /*0070*/  LDCU UR6, c[0x0][0x2f8] ;  /* 0x00005f00ff0677ac */ /* 0x000e240008000800 */
[----:B------:R2:W3:Y:S02]  /*0080*/  LDC.64 R8, c[0x4][R0] ;  /* 0x0100000000087b82 */ /* 0x0004e40000000a00 */
[----:B------:R2:W-:Y:S01]  /*0090*/  STL.64 [R1], R10 ;  /* 0x0000000a01007387 */ /* 0x0005e20000100a00 */
[----:B------:R-:W4:Y:S03]  /*00a0*/  LDCU.64 UR8, c[0x4][0x10] ;  /* 0x01000200ff0877ac */ /* 0x000f260008000a00 */
[----:B-1----:R2:W-:Y:S01]  /*00b0*/  STG.E.64 desc[UR4][R2.64], R10 ;  /* 0x0000000a02007986 */ /* 0x0025e2000c101b04 */
[----:B------:R-:W1:Y:S01]  /*00c0*/  LDCU UR4, c[0x0][0x2fc] ;  /* 0x00005f80ff0477ac */ /* 0x000e620008000800 */
[----:B0-----:R-:W-:Y:S01]  /*00d0*/  IADD3 R6, P0, PT, R1, UR6, RZ ;  /* 0x0000000601067c10 */ /* 0x001fe2000ff1e0ff */
[----:B----4-:R-:W-:Y:S01]  /*00e0*/  IMAD.U32 R4, RZ, RZ, UR8 ;  /* 0x00000008ff047e24 */ /* 0x010fe2000f8e00ff */
[----:B------:R-:W-:-:S03]  /*00f0*/  MOV R5, UR9 ;  /* 0x0000000900057c02 */ /* 0x000fc60008000f00 */
[----:B-12---:R-:W-:-:S08]  /*0100*/  IMAD.X R7, RZ, RZ, UR4, P0 ;  /* 0x00000004ff077e24 */ /* 0x006fd000080e06ff */
[----:B------:R-:W-:-:S07]  /*0110*/  LEPC R20, `(.L_x_0) ;  /* 0x000000001014794e */ /* 0x000fce0000000000 */
[----:B---3--:R-:W-:Y:S05]  /*0120*/  CALL.ABS.NOINC R8 ;  /* 0x0000000008007343 */ /* 0x008fea0003c00000 */
.L_x_0:
[----:B------:R-:W-:Y:S05]  /*0130*/  EXIT ;  /* 0x000000000000794d */ /* 0x000fea0003800000 */
.L_x_1:
[----:B------:R-:W-:-:S00]  /*0140*/  BRA `(.L_x_1) ;  /* 0xfffffffc00fc7947 */ /* 0x000fc0000383ffff */
[----:B------:R-:W-:-:S00]  /*0150*/  NOP ;  /* 0x0000000000007918 */ /* 0x000fc00000000000 */
        /* <DEDUP_REMOVED lines=10> */
.L_x_2:


//--------------------- .nv.global.init           --------------------------
	.section	.nv.global.init,"aw",@progbits
.nv.global.init:
	.type		$str,@object
	.size		$str,(.L_1 - $str)
$str:
        /*0000*/ 	.byte	0x44, 0x65, 0x76, 0x69, 0x63, 0x65, 0x20, 0x73, 0x69, 0x7a, 0x65, 0x20, 0x6f, 0x66, 0x20, 0x4d
        /*0010*/ 	.byte	0x79, 0x53, 0x74, 0x72, 0x75, 0x63, 0x74, 0x3a, 0x20, 0x25, 0x7a, 0x75, 0x20, 0x62, 0x79, 0x74
        /*0020*/ 	.byte	0x65, 0x73, 0x0a, 0x00
.L_1:


//--------------------- .nv.shared.reserved.0     --------------------------
	.section	.nv.shared.reserved.0,"aw",@nobits
	.weak		__nv_reservedSMEM_offset_0_alias
	.size		__nv_reservedSMEM_offset_0_alias, 0, 64
	.other		__nv_reservedSMEM_offset_0_alias,@"STO_CUDA_RESERVED_SHARED STV_DEFAULT"
__nv_reservedSMEM_offset_0_alias:
	.zero		0
	.zero		64


//--------------------- .nv.global                --------------------------
	.section	.nv.global,"aw",@nobits
	.align	8
.nv.global:
	.type		devSize,@object
	.size		devSize,(.L_0 - devSize)
devSize:
	.zero		8
.L_0:


//--------------------- .nv.constant0._Z17computeSizeKernelv --------------------------
	.section	.nv.constant0._Z17computeSizeKernelv,"a",@progbits
	.sectionflags	@""
	.align	4
.nv.constant0._Z17computeSizeKernelv:
	.zero		896


//--------------------- SYMBOLS --------------------------

	.type		.nv.reservedSmem.offset0,@object
	.size		.nv.reservedSmem.offset0,0x4
	.type		vprintf,@function
